//
// Generated by NVIDIA NVVM Compiler
//
// Compiler Build ID: CL-36424714
// Cuda compilation tools, release 13.0, V13.0.88
// Based on NVVM 20.0.0
//

.version 9.0
.target sm_100
.address_size 64

	// .globl	_Z9reductionPfS_j
// _ZZ9reductionPfS_jE4pSum has been demoted

.visible .entry _Z9reductionPfS_j(
	.param .u64 .ptr .align 1 _Z9reductionPfS_j_param_0,
	.param .u64 .ptr .align 1 _Z9reductionPfS_j_param_1,
	.param .u32 _Z9reductionPfS_j_param_2
)
{
	.reg .pred 	%p<6>;
	.reg .b32 	%r<20>;
	.reg .b32 	%f<13>;
	.reg .b64 	%rd<11>;
	// demoted variable
	.shared .align 4 .b8 _ZZ9reductionPfS_jE4pSum[4096];
	ld.param.u64 	%rd2, [_Z9reductionPfS_j_param_0];
	ld.param.u64 	%rd3, [_Z9reductionPfS_j_param_1];
	ld.param.u32 	%r9, [_Z9reductionPfS_j_param_2];
	cvta.to.global.u64 	%rd1, %rd3;
	mov.u32 	%r1, %ctaid.x;
	mov.u32 	%r19, %ntid.x;
	mul.lo.s32 	%r10, %r1, %r19;
	shl.b32 	%r3, %r10, 1;
	mov.u32 	%r4, %tid.x;
	setp.ge.u32 	%p1, %r4, %r9;
	mov.f32 	%f11, 0f00000000;
	@%p1 bra 	$L__BB0_2;
	add.s32 	%r11, %r3, %r4;
	mul.wide.s32 	%rd4, %r11, 4;
	add.s64 	%rd5, %rd1, %rd4;
	ld.global.f32 	%f11, [%rd5];
$L__BB0_2:
	shl.b32 	%r12, %r4, 2;
	mov.u32 	%r13, _ZZ9reductionPfS_jE4pSum;
	add.s32 	%r5, %r13, %r12;
	st.shared.f32 	[%r5], %f11;
	add.s32 	%r6, %r19, %r4;
	setp.ge.u32 	%p2, %r6, %r9;
	mov.f32 	%f12, 0f00000000;
	@%p2 bra 	$L__BB0_4;
	add.s32 	%r14, %r6, %r3;
	mul.wide.u32 	%rd6, %r14, 4;
	add.s64 	%rd7, %rd1, %rd6;
	ld.global.f32 	%f12, [%rd7];
$L__BB0_4:
	shl.b32 	%r15, %r19, 2;
	add.s32 	%r16, %r5, %r15;
	st.shared.f32 	[%r16], %f12;
$L__BB0_5:
	bar.sync 	0;
	setp.ge.u32 	%p3, %r4, %r19;
	@%p3 bra 	$L__BB0_7;
	shl.b32 	%r17, %r19, 2;
	add.s32 	%r18, %r5, %r17;
	ld.shared.f32 	%f7, [%r18];
	ld.shared.f32 	%f8, [%r5];
	add.f32 	%f9, %f7, %f8;
	st.shared.f32 	[%r5], %f9;
$L__BB0_7:
	shr.u32 	%r8, %r19, 1;
	setp.gt.u32 	%p4, %r19, 1;
	mov.u32 	%r19, %r8;
	@%p4 bra 	$L__BB0_5;
	setp.ne.s32 	%p5, %r4, 0;
	@%p5 bra 	$L__BB0_10;
	ld.shared.f32 	%f10, [_ZZ9reductionPfS_jE4pSum];
	cvta.to.global.u64 	%rd8, %rd2;
	mul.wide.u32 	%rd9, %r1, 4;
	add.s64 	%rd10, %rd8, %rd9;
	st.global.f32 	[%rd10], %f10;
$L__BB0_10:
	ret;

}


// ===== COMPILED SASS (sm_100) =====

	.target	sm_100

	.elftype	@"ET_EXEC"


//--------------------- .note.nv.tkinfo           --------------------------
	.section	.note.nv.tkinfo,"",@"SHT_NOTE"
	.sectionflags	@"SHF_NOTE_NV_TKINFO"
	.tkinfo
        /*0018*/ 	.word	0x00000002
        /*0030*/ 	.string	""
        /*0030*/ 	.string	"ptxas"
        /*0030*/ 	.string	"Cuda compilation tools, release 13.0, V13.0.88"
        /*0030*/ 	.string	"Build cuda_13.0.r13.0/compiler.36424714_0"
        /*0030*/ 	.string	"-arch sm_100 -m 64 "



//--------------------- .note.nv.cuinfo           --------------------------
	.section	.note.nv.cuinfo,"",@"SHT_NOTE"
	.sectionflags	@"SHF_NOTE_NV_CUINFO"
        /*0018*/ 	.short	0x0002
        /*001a*/ 	.short	0x0064
        /*001c*/ 	.short	0x0082
	.zero		2


//--------------------- .nv.info                  --------------------------
	.section	.nv.info,"",@"SHT_CUDA_INFO"
	.align	4


	//----- nvinfo : EIATTR_REGCOUNT
	.align		4
        /*0000*/ 	.byte	0x04, 0x2f
        /*0002*/ 	.short	(.L_1 - .L_0)
	.align		4
.L_0:
        /*0004*/ 	.word	index@(_Z9reductionPfS_j)
        /*0008*/ 	.word	0x00000010


	//----- nvinfo : EIATTR_FRAME_SIZE
	.align		4
.L_1:
        /*000c*/ 	.byte	0x04, 0x11
        /*000e*/ 	.short	(.L_3 - .L_2)
	.align		4
.L_2:
        /*0010*/ 	.word	index@(_Z9reductionPfS_j)
        /*0014*/ 	.word	0x00000000


	//----- nvinfo : EIATTR_MIN_STACK_SIZE
	.align		4
.L_3:
        /*0018*/ 	.byte	0x04, 0x12
        /*001a*/ 	.short	(.L_5 - .L_4)
	.align		4
.L_4:
        /*001c*/ 	.word	index@(_Z9reductionPfS_j)
        /*0020*/ 	.word	0x00000000
.L_5:


//--------------------- .nv.compat                --------------------------
	.section	.nv.compat,"",@"SHT_CUDA_COMPAT_INFO"
	.align	4
        /*0000*/ 	.byte	0x02, 0x09, 0x00, 0x00, 0x02, 0x02, 0x01, 0x00, 0x02, 0x05, 0x05, 0x00, 0x03, 0x07, 0x01, 0x01
        /*0010*/ 	.byte	0x02, 0x03, 0x00, 0x00, 0x02, 0x06, 0x01, 0x00, 0x04, 0x0b, 0x08, 0x00, 0x09, 0x00, 0x00, 0x00
        /*0020*/ 	.byte	0x00, 0x00, 0x00, 0x00


//--------------------- .nv.info._Z9reductionPfS_j --------------------------
	.section	.nv.info._Z9reductionPfS_j,"",@"SHT_CUDA_INFO"
	.sectionflags	@""
	.align	4


	//----- nvinfo : EIATTR_CUDA_API_VERSION
	.align		4
        /*0000*/ 	.byte	0x04, 0x37
        /*0002*/ 	.short	(.L_7 - .L_6)
.L_6:
        /*0004*/ 	.word	0x00000082


	//----- nvinfo : EIATTR_KPARAM_INFO
	.align		4
.L_7:
        /*0008*/ 	.byte	0x04, 0x17
        /*000a*/ 	.short	(.L_9 - .L_8)
.L_8:
        /*000c*/ 	.word	0x00000000
        /*0010*/ 	.short	0x0002
        /*0012*/ 	.short	0x0010
        /*0014*/ 	.byte	0x00, 0xf0, 0x11, 0x00


	//----- nvinfo : EIATTR_KPARAM_INFO
	.align		4
.L_9:
        /*0018*/ 	.byte	0x04, 0x17
        /*001a*/ 	.short	(.L_11 - .L_10)
.L_10:
        /*001c*/ 	.word	0x00000000
        /*0020*/ 	.short	0x0001
        /*0022*/ 	.short	0x0008
        /*0024*/ 	.byte	0x00, 0xf5, 0x21, 0x00


	//----- nvinfo : EIATTR_KPARAM_INFO
	.align		4
.L_11:
        /*0028*/ 	.byte	0x04, 0x17
        /*002a*/ 	.short	(.L_13 - .L_12)
.L_12:
        /*002c*/ 	.word	0x00000000
        /*0030*/ 	.short	0x0000
        /*0032*/ 	.short	0x0000
        /*0034*/ 	.byte	0x00, 0xf5, 0x21, 0x00


	//----- nvinfo : EIATTR_SPARSE_MMA_MASK
	.align		4
.L_13:
        /*0038*/ 	.byte	0x03, 0x50
        /*003a*/ 	.short	0x0000


	//----- nvinfo : EIATTR_MAXREG_COUNT
	.align		4
        /*003c*/ 	.byte	0x03, 0x1b
        /*003e*/ 	.short	0x00ff


	//----- nvinfo : EIATTR_NUM_BARRIERS
	.align		4
        /*0040*/ 	.byte	0x02, 0x4c
        /*0042*/ 	.byte	0x01
	.zero		1


	//----- nvinfo : EIATTR_MERCURY_ISA_VERSION
	.align		4
        /*0044*/ 	.byte	0x03, 0x5f
        /*0046*/ 	.short	0x0101


	//----- nvinfo : EIATTR_VRC_CTA_INIT_COUNT
	.align		4
        /*0048*/ 	.byte	0x02, 0x4a
	.zero		1
	.zero		1


	//----- nvinfo : EIATTR_EXIT_INSTR_OFFSETS
	.align		4
        /*004c*/ 	.byte	0x04, 0x1c
        /*004e*/ 	.short	(.L_15 - .L_14)


	//   ....[0]....
.L_14:
        /*0050*/ 	.word	0x00000270


	//   ....[1]....
        /*0054*/ 	.word	0x000002f0


	//----- nvinfo : EIATTR_CBANK_PARAM_SIZE
	.align		4
.L_15:
        /*0058*/ 	.byte	0x03, 0x19
        /*005a*/ 	.short	0x0014


	//----- nvinfo : EIATTR_PARAM_CBANK
	.align		4
        /*005c*/ 	.byte	0x04, 0x0a
        /*005e*/ 	.short	(.L_17 - .L_16)
	.align		4
.L_16:
        /*0060*/ 	.word	index@(.nv.constant0._Z9reductionPfS_j)
        /*0064*/ 	.short	0x0380
        /*0066*/ 	.short	0x0014


	//----- nvinfo : EIATTR_SW_WAR
	.align		4
.L_17:
        /*0068*/ 	.byte	0x04, 0x36
        /*006a*/ 	.short	(.L_19 - .L_18)
.L_18:
        /*006c*/ 	.word	0x00000008
.L_19:


//--------------------- .nv.callgraph             --------------------------
	.section	.nv.callgraph,"",@"SHT_CUDA_CALLGRAPH"
	.align	4
	.sectionentsize	8
	.align		4
        /*0000*/ 	.word	0x00000000
	.align		4
        /*0004*/ 	.word	0xffffffff
	.align		4
        /*0008*/ 	.word	0x00000000
	.align		4
        /*000c*/ 	.word	0xfffffffe
	.align		4
        /*0010*/ 	.word	0x00000000
	.align		4
        /*0014*/ 	.word	0xfffffffd
	.align		4
        /*0018*/ 	.word	0x00000000
	.align		4
        /*001c*/ 	.word	0xfffffffc


//--------------------- .text._Z9reductionPfS_j   --------------------------
	.section	.text._Z9reductionPfS_j,"ax",@progbits
	.align	128
        .global         _Z9reductionPfS_j
        .type           _Z9reductionPfS_j,@function
        .size           _Z9reductionPfS_j,(.L_x_2 - _Z9reductionPfS_j)
        .other          _Z9reductionPfS_j,@"STO_CUDA_ENTRY STV_DEFAULT"
_Z9reductionPfS_j:
.text._Z9reductionPfS_j:
[----:B------:R-:W-:Y:S01]  /*0000*/  LDC R1, c[0x0][0x37c] ;  /* 0x0000df00ff017b82 */ /* 0x000fe20000000800 */
[----:B------:R-:W0:Y:S01]  /*0010*/  S2R R13, SR_TID.X ;  /* 0x00000000000d7919 */ /* 0x000e220000002100 */
[----:B------:R-:W1:Y:S01]  /*0020*/  LDCU UR4, c[0x0][0x360] ;  /* 0x00006c00ff0477ac */ /* 0x000e620008000800 */
[----:B------:R-:W-:Y:S01]  /*0030*/  IMAD.MOV.U32 R8, RZ, RZ, RZ ;  /* 0x000000ffff087224 */ /* 0x000fe200078e00ff */
[----:B------:R-:W2:Y:S01]  /*0040*/  S2R R11, SR_CTAID.X ;  /* 0x00000000000b7919 */ /* 0x000ea20000002500 */
[----:B------:R-:W3:Y:S01]  /*0050*/  LDCU UR5, c[0x0][0x390] ;  /* 0x00007200ff0577ac */ /* 0x000ee20008000800 */
[----:B------:R-:W4:Y:S01]  /*0060*/  LDCU.64 UR6, c[0x0][0x358] ;  /* 0x00006b00ff0677ac */ /* 0x000f220008000a00 */
[----:B-1----:R-:W-:-:S04]  /*0070*/  IMAD.U32 R6, RZ, RZ, UR4 ;  /* 0x00000004ff067e24 */ /* 0x002fc8000f8e00ff */
[----:B0-----:R-:W-:Y:S01]  /*0080*/  IMAD.IADD R9, R6, 0x1, R13 ;  /* 0x0000000106097824 */ /* 0x001fe200078e020d */
[----:B---3--:R-:W-:Y:S01]  /*0090*/  ISETP.GE.U32.AND P0, PT, R13, UR5, PT ;  /* 0x000000050d007c0c */ /* 0x008fe2000bf06070 */
[----:B--2---:R-:W-:-:S03]  /*00a0*/  IMAD R0, R11, UR4, RZ ;  /* 0x000000040b007c24 */ /* 0x004fc6000f8e02ff */
[----:B------:R-:W-:-:S09]  /*00b0*/  ISETP.GE.U32.AND P1, PT, R9, UR5, PT ;  /* 0x0000000509007c0c */ /* 0x000fd2000bf26070 */
[----:B------:R-:W0:Y:S01]  /*00c0*/  @!P0 LDC.64 R2, c[0x0][0x388] ;  /* 0x0000e200ff028b82 */ /* 0x000e220000000a00 */
[----:B------:R-:W-:-:S03]  /*00d0*/  @!P0 LEA R7, R0, R13, 0x1 ;  /* 0x0000000d00078211 */ /* 0x000fc600078e08ff */
[----:B------:R-:W-:Y:S02]  /*00e0*/  @!P1 IMAD R9, R0, 0x2, R9 ;  /* 0x0000000200099824 */ /* 0x000fe400078e0209 */
[----:B------:R-:W-:Y:S02]  /*00f0*/  HFMA2 R0, -RZ, RZ, 0, 0 ;  /* 0x00000000ff007431 */ /* 0x000fe400000001ff */
[----:B------:R-:W1:Y:S01]  /*0100*/  @!P1 LDC.64 R4, c[0x0][0x388] ;  /* 0x0000e200ff049b82 */ /* 0x000e620000000a00 */
[----:B0-----:R-:W-:-:S05]  /*0110*/  @!P0 IMAD.WIDE R2, R7, 0x4, R2 ;  /* 0x0000000407028825 */ /* 0x001fca00078e0202 */
[----:B----4-:R-:W2:Y:S01]  /*0120*/  @!P0 LDG.E R0, desc[UR6][R2.64] ;  /* 0x0000000602008981 */ /* 0x010ea2000c1e1900 */
[----:B-1----:R-:W-:-:S05]  /*0130*/  @!P1 IMAD.WIDE.U32 R4, R9, 0x4, R4 ;  /* 0x0000000409049825 */ /* 0x002fca00078e0004 */
[----:B------:R-:W3:Y:S01]  /*0140*/  @!P1 LDG.E R8, desc[UR6][R4.64] ;  /* 0x0000000604089981 */ /* 0x000ee2000c1e1900 */
[----:B------:R-:W0:Y:S01]  /*0150*/  S2UR UR5, SR_CgaCtaId ;  /* 0x00000000000579c3 */ /* 0x000e220000008800 */
[----:B------:R-:W-:Y:S02]  /*0160*/  UMOV UR4, 0x400 ;  /* 0x0000040000047882 */ /* 0x000fe40000000000 */
[----:B0-----:R-:W-:-:S06]  /*0170*/  ULEA UR4, UR5, UR4, 0x18 ;  /* 0x0000000405047291 */ /* 0x001fcc000f8ec0ff */
[----:B------:R-:W-:-:S04]  /*0180*/  LEA R7, R13, UR4, 0x2 ;  /* 0x000000040d077c11 */ /* 0x000fc8000f8e10ff */
[----:B------:R-:W-:Y:S01]  /*0190*/  LEA R9, R6, R7, 0x2 ;  /* 0x0000000706097211 */ /* 0x000fe200078e10ff */
[----:B--2---:R0:W-:Y:S04]  /*01a0*/  STS [R7], R0 ;  /* 0x0000000007007388 */ /* 0x0041e80000000800 */
[----:B---3--:R0:W-:Y:S02]  /*01b0*/  STS [R9], R8 ;  /* 0x0000000809007388 */ /* 0x0081e40000000800 */
.L_x_0:
[----:B------:R-:W-:Y:S01]  /*01c0*/  BAR.SYNC.DEFER_BLOCKING 0x0 ;  /* 0x0000000000007b1d */ /* 0x000fe20000010000 */
[----:B------:R-:W-:-:S13]  /*01d0*/  ISETP.GE.U32.AND P0, PT, R13, R6, PT ;  /* 0x000000060d00720c */ /* 0x000fda0003f06070 */
[----:B0-----:R-:W-:Y:S01]  /*01e0*/  @!P0 IMAD R0, R6, 0x4, R7 ;  /* 0x0000000406008824 */ /* 0x001fe200078e0207 */
[----:B------:R-:W-:Y:S05]  /*01f0*/  @!P0 LDS R3, [R7] ;  /* 0x0000000007038984 */ /* 0x000fea0000000800 */
[----:B------:R-:W0:Y:S02]  /*0200*/  @!P0 LDS R0, [R0] ;  /* 0x0000000000008984 */ /* 0x000e240000000800 */
[----:B0-----:R-:W-:-:S05]  /*0210*/  @!P0 FADD R2, R0, R3 ;  /* 0x0000000300028221 */ /* 0x001fca0000000000 */
[----:B------:R1:W-:Y:S01]  /*0220*/  @!P0 STS [R7], R2 ;  /* 0x0000000207008388 */ /* 0x0003e20000000800 */
[----:B------:R-:W-:Y:S02]  /*0230*/  ISETP.GT.U32.AND P0, PT, R6, 0x1, PT ;  /* 0x000000010600780c */ /* 0x000fe40003f04070 */
[----:B------:R-:W-:-:S11]  /*0240*/  SHF.R.U32.HI R6, RZ, 0x1, R6 ;  /* 0x00000001ff067819 */ /* 0x000fd60000011606 */
[----:B-1----:R-:W-:Y:S05]  /*0250*/  @P0 BRA `(.L_x_0) ;  /* 0xfffffffc00d80947 */ /* 0x002fea000383ffff */
[----:B------:R-:W-:-:S13]  /*0260*/  ISETP.NE.AND P0, PT, R13, RZ, PT ;  /* 0x000000ff0d00720c */ /* 0x000fda0003f05270 */
[----:B------:R-:W-:Y:S05]  /*0270*/  @P0 EXIT ;  /* 0x000000000000094d */ /* 0x000fea0003800000 */
[----:B------:R-:W0:Y:S01]  /*0280*/  S2UR UR5, SR_CgaCtaId ;  /* 0x00000000000579c3 */ /* 0x000e220000008800 */
[----:B------:R-:W-:-:S07]  /*0290*/  UMOV UR4, 0x400 ;  /* 0x0000040000047882 */ /* 0x000fce0000000000 */
[----:B------:R-:W1:Y:S01]  /*02a0*/  LDC.64 R2, c[0x0][0x380] ;  /* 0x0000e000ff027b82 */ /* 0x000e620000000a00 */
[----:B0-----:R-:W-:Y:S01]  /*02b0*/  ULEA UR4, UR5, UR4, 0x18 ;  /* 0x0000000405047291 */ /* 0x001fe2000f8ec0ff */
[----:B-1----:R-:W-:-:S08]  /*02c0*/  IMAD.WIDE.U32 R2, R11, 0x4, R2 ;  /* 0x000000040b027825 */ /* 0x002fd000078e0002 */
[----:B------:R-:W0:Y:S04]  /*02d0*/  LDS R5, [UR4] ;  /* 0x00000004ff057984 */ /* 0x000e280008000800 */
[----:B0-----:R-:W-:Y:S01]  /*02e0*/  STG.E desc[UR6][R2.64], R5 ;  /* 0x0000000502007986 */ /* 0x001fe2000c101906 */
[----:B------:R-:W-:Y:S05]  /*02f0*/  EXIT ;  /* 0x000000000000794d */ /* 0x000fea0003800000 */
.L_x_1:
[----:B------:R-:W-:-:S00]  /*0300*/  BRA `(.L_x_1) ;  /* 0xfffffffc00fc7947 */ /* 0x000fc0000383ffff */
[----:B------:R-:W-:-:S00]  /*0310*/  NOP ;  /* 0x0000000000007918 */ /* 0x000fc00000000000 */
        /* <DEDUP_REMOVED lines=14> */
.L_x_2:


//--------------------- .nv.shared._Z9reductionPfS_j --------------------------
	.section	.nv.shared._Z9reductionPfS_j,"aw",@nobits
	.sectionflags	@""
	.align	4
.nv.shared._Z9reductionPfS_j:
	.zero		5120


//--------------------- .nv.shared.reserved.0     --------------------------
	.section	.nv.shared.reserved.0,"aw",@nobits
	.weak		__nv_reservedSMEM_offset_0_alias
	.size		__nv_reservedSMEM_offset_0_alias, 0, 64
	.other		__nv_reservedSMEM_offset_0_alias,@"STO_CUDA_RESERVED_SHARED STV_DEFAULT"
__nv_reservedSMEM_offset_0_alias:
	.zero		0
	.zero		64


//--------------------- .nv.constant0._Z9reductionPfS_j --------------------------
	.section	.nv.constant0._Z9reductionPfS_j,"a",@progbits
	.sectionflags	@""
	.align	4
.nv.constant0._Z9reductionPfS_j:
	.zero		916


//--------------------- SYMBOLS --------------------------

	.type		.nv.reservedSmem.offset0,@object
	.size		.nv.reservedSmem.offset0,0x4
	.type		.nv.reservedSmem.cap,@object
	.size		.nv.reservedSmem.cap,0x4
